//
// Generated by NVIDIA NVVM Compiler
//
// Compiler Build ID: CL-36424714
// Cuda compilation tools, release 13.0, V13.0.88
// Based on NVVM 20.0.0
//

.version 9.0
.target sm_100
.address_size 64

	// .globl	madd

.visible .entry madd(
	.param .u64 .ptr .align 1 madd_param_0,
	.param .u64 .ptr .align 1 madd_param_1,
	.param .f32 madd_param_2,
	.param .u32 madd_param_3
)
{
	.reg .pred 	%p<2>;
	.reg .b32 	%r<9>;
	.reg .b32 	%f<5>;
	.reg .b64 	%rd<8>;

	ld.param.u64 	%rd1, [madd_param_0];
	ld.param.u64 	%rd2, [madd_param_1];
	ld.param.f32 	%f1, [madd_param_2];
	ld.param.u32 	%r2, [madd_param_3];
	mov.u32 	%r3, %ctaid.y;
	mov.u32 	%r4, %nctaid.x;
	mov.u32 	%r5, %ctaid.x;
	mad.lo.s32 	%r6, %r3, %r4, %r5;
	mov.u32 	%r7, %ntid.x;
	mov.u32 	%r8, %tid.x;
	mad.lo.s32 	%r1, %r6, %r7, %r8;
	setp.ge.s32 	%p1, %r1, %r2;
	@%p1 bra 	$L__BB0_2;
	cvta.to.global.u64 	%rd3, %rd2;
	cvta.to.global.u64 	%rd4, %rd1;
	mul.wide.s32 	%rd5, %r1, 4;
	add.s64 	%rd6, %rd3, %rd5;
	ld.global.f32 	%f2, [%rd6];
	add.s64 	%rd7, %rd4, %rd5;
	ld.global.f32 	%f3, [%rd7];
	fma.rn.f32 	%f4, %f1, %f2, %f3;
	st.global.f32 	[%rd7], %f4;
$L__BB0_2:
	ret;

}


// ===== COMPILED SASS (sm_100) =====

	.target	sm_100

	.elftype	@"ET_EXEC"


//--------------------- .note.nv.tkinfo           --------------------------
	.section	.note.nv.tkinfo,"",@"SHT_NOTE"
	.sectionflags	@"SHF_NOTE_NV_TKINFO"
	.tkinfo
        /*0018*/ 	.word	0x00000002
        /*0030*/ 	.string	""
        /*0030*/ 	.string	"ptxas"
        /*0030*/ 	.string	"Cuda compilation tools, release 13.0, V13.0.88"
        /*0030*/ 	.string	"Build cuda_13.0.r13.0/compiler.36424714_0"
        /*0030*/ 	.string	"-arch sm_100 -m 64 "



//--------------------- .note.nv.cuinfo           --------------------------
	.section	.note.nv.cuinfo,"",@"SHT_NOTE"
	.sectionflags	@"SHF_NOTE_NV_CUINFO"
        /*0018*/ 	.short	0x0002
        /*001a*/ 	.short	0x0064
        /*001c*/ 	.short	0x0082
	.zero		2


//--------------------- .nv.info                  --------------------------
	.section	.nv.info,"",@"SHT_CUDA_INFO"
	.align	4


	//----- nvinfo : EIATTR_REGCOUNT
	.align		4
        /*0000*/ 	.byte	0x04, 0x2f
        /*0002*/ 	.short	(.L_1 - .L_0)
	.align		4
.L_0:
        /*0004*/ 	.word	index@(madd)
        /*0008*/ 	.word	0x0000000a


	//----- nvinfo : EIATTR_FRAME_SIZE
	.align		4
.L_1:
        /*000c*/ 	.byte	0x04, 0x11
        /*000e*/ 	.short	(.L_3 - .L_2)
	.align		4
.L_2:
        /*0010*/ 	.word	index@(madd)
        /*0014*/ 	.word	0x00000000


	//----- nvinfo : EIATTR_MIN_STACK_SIZE
	.align		4
.L_3:
        /*0018*/ 	.byte	0x04, 0x12
        /*001a*/ 	.short	(.L_5 - .L_4)
	.align		4
.L_4:
        /*001c*/ 	.word	index@(madd)
        /*0020*/ 	.word	0x00000000
.L_5:


//--------------------- .nv.compat                --------------------------
	.section	.nv.compat,"",@"SHT_CUDA_COMPAT_INFO"
	.align	4
        /*0000*/ 	.byte	0x02, 0x09, 0x00, 0x00, 0x02, 0x02, 0x01, 0x00, 0x02, 0x05, 0x05, 0x00, 0x03, 0x07, 0x01, 0x01
        /*0010*/ 	.byte	0x02, 0x03, 0x00, 0x00, 0x02, 0x06, 0x01, 0x00, 0x04, 0x0b, 0x08, 0x00, 0x09, 0x00, 0x00, 0x00
        /*0020*/ 	.byte	0x00, 0x00, 0x00, 0x00


//--------------------- .nv.info.madd             --------------------------
	.section	.nv.info.madd,"",@"SHT_CUDA_INFO"
	.sectionflags	@""
	.align	4


	//----- nvinfo : EIATTR_CUDA_API_VERSION
	.align		4
        /*0000*/ 	.byte	0x04, 0x37
        /*0002*/ 	.short	(.L_7 - .L_6)
.L_6:
        /*0004*/ 	.word	0x00000082


	//----- nvinfo : EIATTR_KPARAM_INFO
	.align		4
.L_7:
        /*0008*/ 	.byte	0x04, 0x17
        /*000a*/ 	.short	(.L_9 - .L_8)
.L_8:
        /*000c*/ 	.word	0x00000000
        /*0010*/ 	.short	0x0003
        /*0012*/ 	.short	0x0014
        /*0014*/ 	.byte	0x00, 0xf0, 0x11, 0x00


	//----- nvinfo : EIATTR_KPARAM_INFO
	.align		4
.L_9:
        /*0018*/ 	.byte	0x04, 0x17
        /*001a*/ 	.short	(.L_11 - .L_10)
.L_10:
        /*001c*/ 	.word	0x00000000
        /*0020*/ 	.short	0x0002
        /*0022*/ 	.short	0x0010
        /*0024*/ 	.byte	0x00, 0xf0, 0x11, 0x00


	//----- nvinfo : EIATTR_KPARAM_INFO
	.align		4
.L_11:
        /*0028*/ 	.byte	0x04, 0x17
        /*002a*/ 	.short	(.L_13 - .L_12)
.L_12:
        /*002c*/ 	.word	0x00000000
        /*0030*/ 	.short	0x0001
        /*0032*/ 	.short	0x0008
        /*0034*/ 	.byte	0x00, 0xf5, 0x21, 0x00


	//----- nvinfo : EIATTR_KPARAM_INFO
	.align		4
.L_13:
        /*0038*/ 	.byte	0x04, 0x17
        /*003a*/ 	.short	(.L_15 - .L_14)
.L_14:
        /*003c*/ 	.word	0x00000000
        /*0040*/ 	.short	0x0000
        /*0042*/ 	.short	0x0000
        /*0044*/ 	.byte	0x00, 0xf5, 0x21, 0x00


	//----- nvinfo : EIATTR_SPARSE_MMA_MASK
	.align		4
.L_15:
        /*0048*/ 	.byte	0x03, 0x50
        /*004a*/ 	.short	0x0000


	//----- nvinfo : EIATTR_MAXREG_COUNT
	.align		4
        /*004c*/ 	.byte	0x03, 0x1b
        /*004e*/ 	.short	0x00ff


	//----- nvinfo : EIATTR_MERCURY_ISA_VERSION
	.align		4
        /*0050*/ 	.byte	0x03, 0x5f
        /*0052*/ 	.short	0x0101


	//----- nvinfo : EIATTR_VRC_CTA_INIT_COUNT
	.align		4
        /*0054*/ 	.byte	0x02, 0x4a
	.zero		1
	.zero		1


	//----- nvinfo : EIATTR_EXIT_INSTR_OFFSETS
	.align		4
        /*0058*/ 	.byte	0x04, 0x1c
        /*005a*/ 	.short	(.L_17 - .L_16)


	//   ....[0]....
.L_16:
        /*005c*/ 	.word	0x000000a0


	//   ....[1]....
        /*0060*/ 	.word	0x00000150


	//----- nvinfo : EIATTR_CBANK_PARAM_SIZE
	.align		4
.L_17:
        /*0064*/ 	.byte	0x03, 0x19
        /*0066*/ 	.short	0x0018


	//----- nvinfo : EIATTR_PARAM_CBANK
	.align		4
        /*0068*/ 	.byte	0x04, 0x0a
        /*006a*/ 	.short	(.L_19 - .L_18)
	.align		4
.L_18:
        /*006c*/ 	.word	index@(.nv.constant0.madd)
        /*0070*/ 	.short	0x0380
        /*0072*/ 	.short	0x0018


	//----- nvinfo : EIATTR_SW_WAR
	.align		4
.L_19:
        /*0074*/ 	.byte	0x04, 0x36
        /*0076*/ 	.short	(.L_21 - .L_20)
.L_20:
        /*0078*/ 	.word	0x00000008
.L_21:


//--------------------- .nv.callgraph             --------------------------
	.section	.nv.callgraph,"",@"SHT_CUDA_CALLGRAPH"
	.align	4
	.sectionentsize	8
	.align		4
        /*0000*/ 	.word	0x00000000
	.align		4
        /*0004*/ 	.word	0xffffffff
	.align		4
        /*0008*/ 	.word	0x00000000
	.align		4
        /*000c*/ 	.word	0xfffffffe
	.align		4
        /*0010*/ 	.word	0x00000000
	.align		4
        /*0014*/ 	.word	0xfffffffd
	.align		4
        /*0018*/ 	.word	0x00000000
	.align		4
        /*001c*/ 	.word	0xfffffffc


//--------------------- .text.madd                --------------------------
	.section	.text.madd,"ax",@progbits
	.align	128
        .global         madd
        .type           madd,@function
        .size           madd,(.L_x_1 - madd)
        .other          madd,@"STO_CUDA_ENTRY STV_DEFAULT"
madd:
.text.madd:
[----:B------:R-:W-:Y:S01]  /*0000*/  LDC R1, c[0x0][0x37c] ;  /* 0x0000df00ff017b82 */ /* 0x000fe20000000800 */
[----:B------:R-:W0:Y:S07]  /*0010*/  S2R R0, SR_TID.X ;  /* 0x0000000000007919 */ /* 0x000e2e0000002100 */
[----:B------:R-:W-:Y:S01]  /*0020*/  S2UR UR4, SR_CTAID.Y ;  /* 0x00000000000479c3 */ /* 0x000fe20000002600 */
[----:B------:R-:W1:Y:S01]  /*0030*/  LDCU UR5, c[0x0][0x370] ;  /* 0x00006e00ff0577ac */ /* 0x000e620008000800 */
[----:B------:R-:W2:Y:S06]  /*0040*/  LDCU UR7, c[0x0][0x394] ;  /* 0x00007280ff0777ac */ /* 0x000eac0008000800 */
[----:B------:R-:W1:Y:S08]  /*0050*/  S2UR UR6, SR_CTAID.X ;  /* 0x00000000000679c3 */ /* 0x000e700000002500 */
[----:B------:R-:W0:Y:S01]  /*0060*/  LDC R7, c[0x0][0x360] ;  /* 0x0000d800ff077b82 */ /* 0x000e220000000800 */
[----:B-1----:R-:W-:-:S06]  /*0070*/  UIMAD UR4, UR4, UR5, UR6 ;  /* 0x00000005040472a4 */ /* 0x002fcc000f8e0206 */
[----:B0-----:R-:W-:-:S05]  /*0080*/  IMAD R7, R7, UR4, R0 ;  /* 0x0000000407077c24 */ /* 0x001fca000f8e0200 */
[----:B--2---:R-:W-:-:S13]  /*0090*/  ISETP.GE.AND P0, PT, R7, UR7, PT ;  /* 0x0000000707007c0c */ /* 0x004fda000bf06270 */
[----:B------:R-:W-:Y:S05]  /*00a0*/  @P0 EXIT ;  /* 0x000000000000094d */ /* 0x000fea0003800000 */
[----:B------:R-:W0:Y:S01]  /*00b0*/  LDC.64 R2, c[0x0][0x388] ;  /* 0x0000e200ff027b82 */ /* 0x000e220000000a00 */
[----:B------:R-:W1:Y:S01]  /*00c0*/  LDCU.64 UR4, c[0x0][0x358] ;  /* 0x00006b00ff0477ac */ /* 0x000e620008000a00 */
[----:B------:R-:W2:Y:S06]  /*00d0*/  LDCU UR6, c[0x0][0x390] ;  /* 0x00007200ff0677ac */ /* 0x000eac0008000800 */
[----:B------:R-:W3:Y:S01]  /*00e0*/  LDC.64 R4, c[0x0][0x380] ;  /* 0x0000e000ff047b82 */ /* 0x000ee20000000a00 */
[----:B0-----:R-:W-:-:S06]  /*00f0*/  IMAD.WIDE R2, R7, 0x4, R2 ;  /* 0x0000000407027825 */ /* 0x001fcc00078e0202 */
[----:B-1----:R-:W2:Y:S01]  /*0100*/  LDG.E R2, desc[UR4][R2.64] ;  /* 0x0000000402027981 */ /* 0x002ea2000c1e1900 */
[----:B---3--:R-:W-:-:S05]  /*0110*/  IMAD.WIDE R4, R7, 0x4, R4 ;  /* 0x0000000407047825 */ /* 0x008fca00078e0204 */
[----:B------:R-:W2:Y:S02]  /*0120*/  LDG.E R7, desc[UR4][R4.64] ;  /* 0x0000000404077981 */ /* 0x000ea4000c1e1900 */
[----:B--2---:R-:W-:-:S05]  /*0130*/  FFMA R7, R2, UR6, R7 ;  /* 0x0000000602077c23 */ /* 0x004fca0008000007 */
[----:B------:R-:W-:Y:S01]  /*0140*/  STG.E desc[UR4][R4.64], R7 ;  /* 0x0000000704007986 */ /* 0x000fe2000c101904 */
[----:B------:R-:W-:Y:S05]  /*0150*/  EXIT ;  /* 0x000000000000794d */ /* 0x000fea0003800000 */
.L_x_0:
[----:B------:R-:W-:-:S00]  /*0160*/  BRA `(.L_x_0) ;  /* 0xfffffffc00fc7947 */ /* 0x000fc0000383ffff */
[----:B------:R-:W-:-:S00]  /*0170*/  NOP ;  /* 0x0000000000007918 */ /* 0x000fc00000000000 */
        /* <DEDUP_REMOVED lines=8> */
.L_x_1:


//--------------------- .nv.shared.reserved.0     --------------------------
	.section	.nv.shared.reserved.0,"aw",@nobits
	.weak		__nv_reservedSMEM_offset_0_alias
	.size		__nv_reservedSMEM_offset_0_alias, 0, 64
	.other		__nv_reservedSMEM_offset_0_alias,@"STO_CUDA_RESERVED_SHARED STV_DEFAULT"
__nv_reservedSMEM_offset_0_alias:
	.zero		0
	.zero		64


//--------------------- .nv.constant0.madd        --------------------------
	.section	.nv.constant0.madd,"a",@progbits
	.sectionflags	@""
	.align	4
.nv.constant0.madd:
	.zero		920


//--------------------- SYMBOLS --------------------------

	.type		.nv.reservedSmem.offset0,@object
	.size		.nv.reservedSmem.offset0,0x4
